	.headerflags	@"EF_CUDA_TEXMODE_UNIFIED EF_CUDA_64BIT_ADDRESS EF_CUDA_ACCELERATORS EF_CUDA_SM90 EF_CUDA_VIRTUAL_SM(EF_CUDA_SM90)"
	.elftype	@"ET_EXEC"


//--------------------- .nv.info                  --------------------------
	.section	.nv.info,"",@"SHT_CUDA_INFO"
	.align	4


	//----- nvinfo : EIATTR_REGCOUNT
	.align		4
        /*0000*/ 	.byte	0x04, 0x2f
        /*0002*/ 	.short	(.L_1 - .L_0)
	.align		4
.L_0:
        /*0004*/ 	.word	index@(triton_poi_fused_avg_pool2d_9)
        /*0008*/ 	.word	0x00000020


	//----- nvinfo : EIATTR_MIN_STACK_SIZE
	.align		4
.L_1:
        /*000c*/ 	.byte	0x04, 0x12
        /*000e*/ 	.short	(.L_3 - .L_2)
	.align		4
.L_2:
        /*0010*/ 	.word	index@(triton_poi_fused_avg_pool2d_9)
        /*0014*/ 	.word	0x00000000


	//----- nvinfo : EIATTR_FRAME_SIZE
	.align		4
.L_3:
        /*0018*/ 	.byte	0x04, 0x11
        /*001a*/ 	.short	(.L_5 - .L_4)
	.align		4
.L_4:
        /*001c*/ 	.word	index@(triton_poi_fused_avg_pool2d_9)
        /*0020*/ 	.word	0x00000000


	//----- nvinfo : EIATTR_MIN_STACK_SIZE
	.align		4
.L_5:
        /*0024*/ 	.byte	0x04, 0x12
        /*0026*/ 	.short	(.L_7 - .L_6)
	.align		4
.L_6:
        /*0028*/ 	.word	index@(triton_poi_fused_avg_pool2d_9)
        /*002c*/ 	.word	0x00000000
.L_7:


//--------------------- .nv.info.triton_poi_fused_avg_pool2d_9 --------------------------
	.section	.nv.info.triton_poi_fused_avg_pool2d_9,"",@"SHT_CUDA_INFO"
	.sectionflags	@""
	.align	4


	//----- nvinfo : EIATTR_CUDA_API_VERSION
	.align		4
        /*0000*/ 	.byte	0x04, 0x37
        /*0002*/ 	.short	(.L_9 - .L_8)
.L_8:
        /*0004*/ 	.word	0x0000007c


	//----- nvinfo : EIATTR_KPARAM_INFO
	.align		4
.L_9:
        /*0008*/ 	.byte	0x04, 0x17
        /*000a*/ 	.short	(.L_11 - .L_10)
.L_10:
        /*000c*/ 	.word	0x00000000
        /*0010*/ 	.short	0x0002
        /*0012*/ 	.short	0x0010
        /*0014*/ 	.byte	0x00, 0xf0, 0x11, 0x00


	//----- nvinfo : EIATTR_KPARAM_INFO
	.align		4
.L_11:
        /*0018*/ 	.byte	0x04, 0x17
        /*001a*/ 	.short	(.L_13 - .L_12)
.L_12:
        /*001c*/ 	.word	0x00000000
        /*0020*/ 	.short	0x0001
        /*0022*/ 	.short	0x0008
        /*0024*/ 	.byte	0x00, 0xf4, 0x21, 0x00


	//----- nvinfo : EIATTR_KPARAM_INFO
	.align		4
.L_13:
        /*0028*/ 	.byte	0x04, 0x17
        /*002a*/ 	.short	(.L_15 - .L_14)
.L_14:
        /*002c*/ 	.word	0x00000000
        /*0030*/ 	.short	0x0000
        /*0032*/ 	.short	0x0000
        /*0034*/ 	.byte	0x00, 0xf4, 0x21, 0x00


	//----- nvinfo : EIATTR_SPARSE_MMA_MASK
	.align		4
.L_15:
        /*0038*/ 	.byte	0x03, 0x50
        /*003a*/ 	.short	0x0000


	//----- nvinfo : EIATTR_MAXREG_COUNT
	.align		4
        /*003c*/ 	.byte	0x03, 0x1b
        /*003e*/ 	.short	0x00ff


	//----- nvinfo : EIATTR_EXIT_INSTR_OFFSETS
	.align		4
        /*0040*/ 	.byte	0x04, 0x1c
        /*0042*/ 	.short	(.L_17 - .L_16)


	//   ....[0]....
.L_16:
        /*0044*/ 	.word	0x00001780


	//----- nvinfo : EIATTR_REQNTID
	.align		4
.L_17:
        /*0048*/ 	.byte	0x04, 0x10
        /*004a*/ 	.short	(.L_19 - .L_18)
.L_18:
        /*004c*/ 	.word	0x00000080
        /*0050*/ 	.word	0x00000001
        /*0054*/ 	.word	0x00000001


	//----- nvinfo : EIATTR_CBANK_PARAM_SIZE
	.align		4
.L_19:
        /*0058*/ 	.byte	0x03, 0x19
        /*005a*/ 	.short	0x0014


	//----- nvinfo : EIATTR_PARAM_CBANK
	.align		4
        /*005c*/ 	.byte	0x04, 0x0a
        /*005e*/ 	.short	(.L_21 - .L_20)
	.align		4
.L_20:
        /*0060*/ 	.word	index@(.nv.constant0.triton_poi_fused_avg_pool2d_9)
        /*0064*/ 	.short	0x0210
        /*0066*/ 	.short	0x0014


	//----- nvinfo : EIATTR_SW_WAR
	.align		4
.L_21:
        /*0068*/ 	.byte	0x04, 0x36
        /*006a*/ 	.short	(.L_23 - .L_22)
.L_22:
        /*006c*/ 	.word	0x00000008
.L_23:


//--------------------- .nv.callgraph             --------------------------
	.section	.nv.callgraph,"",@"SHT_CUDA_CALLGRAPH"
	.align	4
	.sectionentsize	8
	.align		4
        /*0000*/ 	.word	0x00000000
	.align		4
        /*0004*/ 	.word	0xffffffff
	.align		4
        /*0008*/ 	.word	0x00000000
	.align		4
        /*000c*/ 	.word	0xfffffffe
	.align		4
        /*0010*/ 	.word	0x00000000
	.align		4
        /*0014*/ 	.word	0xfffffffd
	.align		4
        /*0018*/ 	.word	0x00000000
	.align		4
        /*001c*/ 	.word	0xfffffffc


//--------------------- .text.triton_poi_fused_avg_pool2d_9 --------------------------
	.section	.text.triton_poi_fused_avg_pool2d_9,"ax",@progbits
	.align	128
        .global         triton_poi_fused_avg_pool2d_9
        .type           triton_poi_fused_avg_pool2d_9,@function
        .size           triton_poi_fused_avg_pool2d_9,(.L_x_1 - triton_poi_fused_avg_pool2d_9)
        .other          triton_poi_fused_avg_pool2d_9,@"STO_CUDA_ENTRY STV_DEFAULT"
triton_poi_fused_avg_pool2d_9:
.text.triton_poi_fused_avg_pool2d_9:
[----:B------:R-:W-:Y:S01]  /*0000*/  LDC R1, c[0x0][0x28] ;  /* 0x00000a00ff017b82 */ /* 0x000fe20000000800 */
[----:B------:R-:W1:Y:S07]  /*0010*/  S2R R0, SR_TID.X ;  /* 0x0000000000007919 */ /* 0x000e6e0000002100 */
[----:B------:R-:W2:Y:S01]  /*0020*/  LDC.64 R24, c[0x0][0x210] ;  /* 0x00008400ff187b82 */ /* 0x000ea20000000a00 */
[----:B------:R-:W-:Y:S01]  /*0030*/  CS2R R6, SRZ ;  /* 0x0000000000067805 */ /* 0x000fe2000001ff00 */
[----:B------:R-:W-:Y:S01]  /*0040*/  ULDC.64 UR4, c[0x0][0x208] ;  /* 0x0000820000047ab9 */ /* 0x000fe20000000a00 */
[----:B------:R-:W3:Y:S01]  /*0050*/  S2R R3, SR_CTAID.X ;  /* 0x0000000000037919 */ /* 0x000ee20000002500 */
[----:B-1----:R-:W-:-:S05]  /*0060*/  IMAD.SHL.U32 R0, R0, 0x4, RZ ;  /* 0x0000000400007824 */ /* 0x002fca00078e00ff */
[----:B------:R-:W-:-:S05]  /*0070*/  LOP3.LUT R0, R0, 0x1fc, RZ, 0xc0, !PT ;  /* 0x000001fc00007812 */ /* 0x000fca00078ec0ff */
[----:B---3--:R-:W-:-:S04]  /*0080*/  IMAD R22, R3, 0x400, R0 ;  /* 0x0000040003167824 */ /* 0x008fc800078e0200 */
[----:B------:R-:W-:-:S04]  /*0090*/  IMAD.HI R20, R22, 0x2aaaaaab, RZ ;  /* 0x2aaaaaab16147827 */ /* 0x000fc800078e02ff */
[C---:B------:R-:W-:Y:S01]  /*00a0*/  VIADD R0, R22.reuse, 0x200 ;  /* 0x0000020016007836 */ /* 0x040fe20000000000 */
[----:B------:R-:W-:Y:S01]  /*00b0*/  SHF.R.U32.HI R3, RZ, 0x1f, R20 ;  /* 0x0000001fff037819 */ /* 0x000fe20000011614 */
[----:B------:R-:W-:Y:S02]  /*00c0*/  VIADD R15, R22, 0xffffcf40 ;  /* 0xffffcf40160f7836 */ /* 0x000fe40000000000 */
[----:B------:R-:W-:Y:S01]  /*00d0*/  IMAD.HI R4, R0, 0x2aaaaaab, RZ ;  /* 0x2aaaaaab00047827 */ /* 0x000fe200078e02ff */
[CC--:B------:R-:W-:Y:S02]  /*00e0*/  LEA.HI.SX32 R21, R20.reuse, R3.reuse, 0x1b ;  /* 0x0000000314157211 */ /* 0x0c0fe400078fdaff */
[----:B------:R-:W-:Y:S01]  /*00f0*/  LEA.HI.SX32 R20, R20, R3, 0x15 ;  /* 0x0000000314147211 */ /* 0x000fe200078faaff */
[----:B------:R-:W-:Y:S01]  /*0100*/  VIADD R29, R22, 0xffffd000 ;  /* 0xffffd000161d7836 */ /* 0x000fe20000000000 */
[----:B------:R-:W-:Y:S01]  /*0110*/  SHF.R.S32.HI R2, RZ, 0x1f, R21 ;  /* 0x0000001fff027819 */ /* 0x000fe20000011415 */
[----:B--2---:R-:W-:Y:S01]  /*0120*/  IMAD.WIDE R14, R15, 0x4, R24 ;  /* 0x000000040f0e7825 */ /* 0x004fe200078e0218 */
[----:B------:R-:W-:-:S02]  /*0130*/  LEA.HI R0, R20, R20, RZ, 0x6 ;  /* 0x0000001414007211 */ /* 0x000fc400078f30ff */
[----:B------:R-:W-:Y:S02]  /*0140*/  LEA.HI R2, R2, R21, RZ, 0x6 ;  /* 0x0000001502027211 */ /* 0x000fe400078f30ff */
[----:B------:R-:W-:Y:S02]  /*0150*/  SHF.R.U32.HI R5, RZ, 0x1f, R4 ;  /* 0x0000001fff057819 */ /* 0x000fe40000011604 */
[----:B------:R-:W-:Y:S02]  /*0160*/  LOP3.LUT R2, R2, 0xffffffc0, RZ, 0xc0, !PT ;  /* 0xffffffc002027812 */ /* 0x000fe400078ec0ff */
[----:B------:R-:W-:Y:S02]  /*0170*/  LOP3.LUT R3, R0, 0xffffffc0, RZ, 0xc0, !PT ;  /* 0xffffffc000037812 */ /* 0x000fe400078ec0ff */
[CC--:B------:R-:W-:Y:S01]  /*0180*/  LEA.HI.SX32 R8, R4.reuse, R5.reuse, 0x1b ;  /* 0x0000000504087211 */ /* 0x0c0fe200078fdaff */
[----:B------:R-:W-:Y:S01]  /*0190*/  IMAD.IADD R21, R21, 0x1, -R2 ;  /* 0x0000000115157824 */ /* 0x000fe200078e0a02 */
[----:B------:R-:W-:Y:S01]  /*01a0*/  LEA.HI.SX32 R0, R4, R5, 0x15 ;  /* 0x0000000504007211 */ /* 0x000fe200078faaff */
[----:B------:R-:W-:Y:S01]  /*01b0*/  IMAD.IADD R2, R20, 0x1, -R3 ;  /* 0x0000000114027824 */ /* 0x000fe200078e0a03 */
[----:B------:R-:W-:-:S02]  /*01c0*/  SHF.R.S32.HI R3, RZ, 0x1f, R8 ;  /* 0x0000001fff037819 */ /* 0x000fc40000011408 */
[----:B------:R-:W-:Y:S02]  /*01d0*/  CS2R R4, SRZ ;  /* 0x0000000000047805 */ /* 0x000fe4000001ff00 */
[----:B------:R-:W-:Y:S02]  /*01e0*/  LEA.HI R9, R0, R0, RZ, 0x6 ;  /* 0x0000000000097211 */ /* 0x000fe400078f30ff */
[----:B------:R-:W-:Y:S02]  /*01f0*/  ISETP.GT.AND P1, PT, R21, RZ, PT ;  /* 0x000000ff1500720c */ /* 0x000fe40003f24270 */
[----:B------:R-:W-:Y:S02]  /*0200*/  LEA.HI R3, R3, R8, RZ, 0x6 ;  /* 0x0000000803037211 */ /* 0x000fe400078f30ff */
[----:B------:R-:W-:Y:S02]  /*0210*/  ISETP.GT.AND P2, PT, R21, -0x1, PT ;  /* 0xffffffff1500780c */ /* 0x000fe40003f44270 */
[----:B------:R-:W-:-:S02]  /*0220*/  LOP3.LUT R11, R9, 0xffffffc0, RZ, 0xc0, !PT ;  /* 0xffffffc0090b7812 */ /* 0x000fc400078ec0ff */
[----:B------:R-:W-:Y:S02]  /*0230*/  ISETP.GT.AND P5, PT, R2, RZ, P1 ;  /* 0x000000ff0200720c */ /* 0x000fe40000fa4270 */
[----:B------:R-:W-:Y:S01]  /*0240*/  LOP3.LUT R9, R3, 0xffffffc0, RZ, 0xc0, !PT ;  /* 0xffffffc003097812 */ /* 0x000fe200078ec0ff */
[----:B------:R-:W-:Y:S01]  /*0250*/  IMAD.IADD R3, R0, 0x1, -R11 ;  /* 0x0000000100037824 */ /* 0x000fe200078e0a0b */
[----:B------:R-:W-:Y:S02]  /*0260*/  ISETP.GT.AND P2, PT, R2, RZ, P2 ;  /* 0x000000ff0200720c */ /* 0x000fe40001744270 */
[----:B------:R-:W-:Y:S01]  /*0270*/  CS2R R10, SRZ ;  /* 0x00000000000a7805 */ /* 0x000fe2000001ff00 */
[----:B------:R-:W-:Y:S01]  /*0280*/  IMAD.IADD R0, R8, 0x1, -R9 ;  /* 0x0000000108007824 */ /* 0x000fe200078e0a09 */
[----:B------:R-:W-:Y:S01]  /*0290*/  CS2R R8, SRZ ;  /* 0x0000000000087805 */ /* 0x000fe2000001ff00 */
[----:B------:R-:W-:-:S03]  /*02a0*/  IMAD.WIDE R28, R29, 0x4, R24 ;  /* 0x000000041d1c7825 */ /* 0x000fc600078e0218 */
[C---:B------:R-:W-:Y:S01]  /*02b0*/  ISETP.GT.AND P0, PT, R0.reuse, RZ, PT ;  /* 0x000000ff0000720c */ /* 0x040fe20003f04270 */
[----:B------:R1:W2:Y:S01]  /*02c0*/  @P5 LDG.E.128 R4, desc[UR4][R14.64] ;  /* 0x000000040e045981 */ /* 0x0002a2000c1e1d00 */
[----:B------:R-:W-:Y:S01]  /*02d0*/  ISETP.GT.AND P3, PT, R0, -0x1, PT ;  /* 0xffffffff0000780c */ /* 0x000fe20003f64270 */
[----:B------:R-:W-:Y:S01]  /*02e0*/  VIADD R27, R22, 0xffffd140 ;  /* 0xffffd140161b7836 */ /* 0x000fe20000000000 */
[C---:B------:R-:W-:Y:S01]  /*02f0*/  ISETP.GT.AND P4, PT, R3.reuse, RZ, P0 ;  /* 0x000000ff0300720c */ /* 0x040fe20000784270 */
[----:B------:R-:W3:Y:S01]  /*0300*/  @P2 LDG.E.128 R8, desc[UR4][R28.64] ;  /* 0x000000041c082981 */ /* 0x000ee2000c1e1d00 */
[----:B------:R-:W-:Y:S02]  /*0310*/  ISETP.GT.AND P3, PT, R3, RZ, P3 ;  /* 0x000000ff0300720c */ /* 0x000fe40001f64270 */
[----:B------:R-:W-:Y:S01]  /*0320*/  CS2R R12, SRZ ;  /* 0x00000000000c7805 */ /* 0x000fe2000001ff00 */
[----:B------:R-:W-:Y:S01]  /*0330*/  IMAD.WIDE R26, R27, 0x4, R24 ;  /* 0x000000041b1a7825 */ /* 0x000fe200078e0218 */
[----:B-1----:R-:W-:-:S03]  /*0340*/  CS2R R14, SRZ ;  /* 0x00000000000e7805 */ /* 0x002fc6000001ff00 */
[----:B------:R-:W-:Y:S01]  /*0350*/  VIADD R23, R22, 0xffffd200 ;  /* 0xffffd20016177836 */ /* 0x000fe20000000000 */
[----:B------:R-:W-:Y:S02]  /*0360*/  CS2R R16, SRZ ;  /* 0x0000000000107805 */ /* 0x000fe4000001ff00 */
[----:B------:R-:W-:Y:S01]  /*0370*/  CS2R R18, SRZ ;  /* 0x0000000000127805 */ /* 0x000fe2000001ff00 */
[----:B------:R1:W4:Y:S02]  /*0380*/  @P4 LDG.E.128 R12, desc[UR4][R26.64] ;  /* 0x000000041a0c4981 */ /* 0x000324000c1e1d00 */
[----:B-1----:R-:W-:-:S05]  /*0390*/  IMAD.WIDE R26, R23, 0x4, R24 ;  /* 0x00000004171a7825 */ /* 0x002fca00078e0218 */
[----:B------:R1:W5:Y:S01]  /*03a0*/  @P3 LDG.E.128 R16, desc[UR4][R26.64] ;  /* 0x000000041a103981 */ /* 0x000362000c1e1d00 */
[----:B--2---:R-:W-:Y:S02]  /*03b0*/  SEL R4, R4, RZ, P5 ;  /* 0x000000ff04047207 */ /* 0x004fe40002800000 */
[----:B---3--:R-:W-:-:S05]  /*03c0*/  SEL R23, R8, RZ, P2 ;  /* 0x000000ff08177207 */ /* 0x008fca0001000000 */
[----:B------:R-:W-:Y:S01]  /*03d0*/  FADD R8, R4, R23 ;  /* 0x0000001704087221 */ /* 0x000fe20000000000 */
[----:B------:R-:W-:Y:S01]  /*03e0*/  VIADD R23, R21, 0x1 ;  /* 0x0000000115177836 */ /* 0x000fe20000000000 */
[----:B------:R-:W-:Y:S02]  /*03f0*/  SEL R29, R10, RZ, P2 ;  /* 0x000000ff0a1d7207 */ /* 0x000fe40001000000 */
[----:B------:R-:W-:Y:S02]  /*0400*/  SEL R4, R9, RZ, P2 ;  /* 0x000000ff09047207 */ /* 0x000fe40001000000 */
[----:B------:R-:W-:Y:S02]  /*0410*/  SEL R10, R11, RZ, P2 ;  /* 0x000000ff0b0a7207 */ /* 0x000fe40001000000 */
[----:B------:R-:W-:Y:S02]  /*0420*/  ISETP.GE.U32.AND P2, PT, R23, 0x40, PT ;  /* 0x000000401700780c */ /* 0x000fe40003f46070 */
[----:B------:R-:W-:-:S02]  /*0430*/  SEL R5, R5, RZ, P5 ;  /* 0x000000ff05057207 */ /* 0x000fc40002800000 */
[----:B------:R-:W-:Y:S02]  /*0440*/  SEL R6, R6, RZ, P5 ;  /* 0x000000ff06067207 */ /* 0x000fe40002800000 */
[----:B------:R-:W-:Y:S02]  /*0450*/  SEL R7, R7, RZ, P5 ;  /* 0x000000ff07077207 */ /* 0x000fe40002800000 */
[----:B------:R-:W-:Y:S01]  /*0460*/  ISETP.GT.AND P5, PT, R2, RZ, !P2 ;  /* 0x000000ff0200720c */ /* 0x000fe200057a4270 */
[----:B------:R-:W-:Y:S02]  /*0470*/  VIADD R11, R22, 0xffffd0c0 ;  /* 0xffffd0c0160b7836 */ /* 0x000fe40000000000 */
[----:B------:R-:W-:Y:S01]  /*0480*/  FADD R9, R5, R4 ;  /* 0x0000000405097221 */ /* 0x000fe20000000000 */
[----:B-1----:R-:W-:Y:S01]  /*0490*/  FADD R26, R6, R29 ;  /* 0x0000001d061a7221 */ /* 0x002fe20000000000 */
[----:B------:R-:W-:Y:S02]  /*04a0*/  CS2R R4, SRZ ;  /* 0x0000000000047805 */ /* 0x000fe4000001ff00 */
[----:B-----5:R-:W-:Y:S01]  /*04b0*/  SEL R27, R16, RZ, P3 ;  /* 0x000000ff101b7207 */ /* 0x020fe20001800000 */
[----:B------:R-:W-:Y:S01]  /*04c0*/  FADD R16, R7, R10 ;  /* 0x0000000a07107221 */ /* 0x000fe20000000000 */
[----:B------:R-:W-:Y:S01]  /*04d0*/  CS2R R6, SRZ ;  /* 0x0000000000067805 */ /* 0x000fe2000001ff00 */
[----:B------:R-:W-:-:S05]  /*04e0*/  IMAD.WIDE R10, R11, 0x4, R24 ;  /* 0x000000040b0a7825 */ /* 0x000fca00078e0218 */
[----:B------:R1:W2:Y:S01]  /*04f0*/  @P5 LDG.E.128 R4, desc[UR4][R10.64] ;  /* 0x000000040a045981 */ /* 0x0002a2000c1e1d00 */
[----:B----4-:R-:W-:-:S05]  /*0500*/  SEL R12, R12, RZ, P4 ;  /* 0x000000ff0c0c7207 */ /* 0x010fca0002000000 */
[----:B------:R-:W-:Y:S01]  /*0510*/  FADD R27, R12, R27 ;  /* 0x0000001b0c1b7221 */ /* 0x000fe20000000000 */
[----:B------:R-:W-:Y:S02]  /*0520*/  SEL R12, R13, RZ, P4 ;  /* 0x000000ff0d0c7207 */ /* 0x000fe40002000000 */
[----:B------:R-:W-:-:S05]  /*0530*/  SEL R13, R17, RZ, P3 ;  /* 0x000000ff110d7207 */ /* 0x000fca0001800000 */
[----:B------:R-:W-:Y:S01]  /*0540*/  FADD R13, R12, R13 ;  /* 0x0000000d0c0d7221 */ /* 0x000fe20000000000 */
[----:B------:R-:W-:Y:S01]  /*0550*/  VIADD R12, R0, 0x1 ;  /* 0x00000001000c7836 */ /* 0x000fe20000000000 */
[----:B------:R-:W-:Y:S02]  /*0560*/  SEL R28, R14, RZ, P4 ;  /* 0x000000ff0e1c7207 */ /* 0x000fe40002000000 */
[----:B------:R-:W-:Y:S02]  /*0570*/  SEL R17, R15, RZ, P4 ;  /* 0x000000ff0f117207 */ /* 0x000fe40002000000 */
[----:B------:R-:W-:Y:S02]  /*0580*/  SEL R15, R18, RZ, P3 ;  /* 0x000000ff120f7207 */ /* 0x000fe40001800000 */
[----:B------:R-:W-:Y:S02]  /*0590*/  SEL R14, R19, RZ, P3 ;  /* 0x000000ff130e7207 */ /* 0x000fe40001800000 */
[----:B------:R-:W-:-:S04]  /*05a0*/  ISETP.GE.U32.AND P3, PT, R12, 0x40, PT ;  /* 0x000000400c00780c */ /* 0x000fc80003f66070 */
[----:B------:R-:W-:Y:S01]  /*05b0*/  ISETP.GT.AND P4, PT, R3, RZ, !P3 ;  /* 0x000000ff0300720c */ /* 0x000fe20005f84270 */
[----:B------:R-:W-:Y:S01]  /*05c0*/  FADD R14, R17, R14 ;  /* 0x0000000e110e7221 */ /* 0x000fe20000000000 */
[----:B-1----:R-:W-:Y:S02]  /*05d0*/  CS2R R10, SRZ ;  /* 0x00000000000a7805 */ /* 0x002fe4000001ff00 */
[----:B--2---:R-:W-:Y:S02]  /*05e0*/  SEL R19, R4, RZ, P5 ;  /* 0x000000ff04137207 */ /* 0x004fe40002800000 */
[----:B------:R-:W-:Y:S01]  /*05f0*/  SEL R18, R5, RZ, P5 ;  /* 0x000000ff05127207 */ /* 0x000fe20002800000 */
[----:B------:R-:W-:Y:S02]  /*0600*/  VIADD R5, R22, 0xffffd2c0 ;  /* 0xffffd2c016057836 */ /* 0x000fe40000000000 */
[----:B------:R-:W-:Y:S02]  /*0610*/  FADD R17, R8, R19 ;  /* 0x0000001308117221 */ /* 0x000fe40000000000 */
[----:B------:R-:W-:Y:S01]  /*0620*/  FADD R18, R9, R18 ;  /* 0x0000001209127221 */ /* 0x000fe20000000000 */
[----:B------:R-:W-:Y:S01]  /*0630*/  CS2R R8, SRZ ;  /* 0x0000000000087805 */ /* 0x000fe2000001ff00 */
[----:B------:R-:W-:-:S05]  /*0640*/  IMAD.WIDE R4, R5, 0x4, R24 ;  /* 0x0000000405047825 */ /* 0x000fca00078e0218 */
[----:B------:R1:W2:Y:S01]  /*0650*/  @P4 LDG.E.128 R8, desc[UR4][R4.64] ;  /* 0x0000000404084981 */ /* 0x0002a2000c1e1d00 */
[----:B------:R-:W-:Y:S02]  /*0660*/  SEL R19, R6, RZ, P5 ;  /* 0x000000ff06137207 */ /* 0x000fe40002800000 */
[----:B------:R-:W-:Y:S02]  /*0670*/  ISETP.GT.AND P1, PT, R2, -0x1, P1 ;  /* 0xffffffff0200780c */ /* 0x000fe40000f24270 */
[----:B------:R-:W-:Y:S01]  /*0680*/  SEL R7, R7, RZ, P5 ;  /* 0x000000ff07077207 */ /* 0x000fe20002800000 */
[----:B------:R-:W-:Y:S01]  /*0690*/  VIADD R29, R22, 0xffffff40 ;  /* 0xffffff40161d7836 */ /* 0x000fe20000000000 */
[----:B------:R-:W-:Y:S01]  /*06a0*/  ISETP.GT.AND P0, PT, R3, -0x1, P0 ;  /* 0xffffffff0300780c */ /* 0x000fe20000704270 */
[----:B------:R-:W-:Y:S02]  /*06b0*/  FADD R15, R28, R15 ;  /* 0x0000000f1c0f7221 */ /* 0x000fe40000000000 */
[----:B------:R-:W-:Y:S01]  /*06c0*/  FADD R16, R16, R7 ;  /* 0x0000000710107221 */ /* 0x000fe20000000000 */
[----:B-1----:R-:W-:Y:S01]  /*06d0*/  CS2R R4, SRZ ;  /* 0x0000000000047805 */ /* 0x002fe2000001ff00 */
[----:B------:R-:W-:Y:S01]  /*06e0*/  IMAD.WIDE R28, R29, 0x4, R24 ;  /* 0x000000041d1c7825 */ /* 0x000fe200078e0218 */
[----:B--2---:R-:W-:-:S02]  /*06f0*/  SEL R6, R9, RZ, P4 ;  /* 0x000000ff09067207 */ /* 0x004fc40002000000 */
[----:B------:R-:W-:Y:S02]  /*0700*/  SEL R8, R8, RZ, P4 ;  /* 0x000000ff08087207 */ /* 0x000fe40002000000 */
[----:B------:R-:W-:Y:S01]  /*0710*/  SEL R10, R10, RZ, P4 ;  /* 0x000000ff0a0a7207 */ /* 0x000fe20002000000 */
[----:B------:R-:W-:Y:S01]  /*0720*/  FADD R13, R13, R6 ;  /* 0x000000060d0d7221 */ /* 0x000fe20000000000 */
[----:B------:R-:W-:Y:S02]  /*0730*/  CS2R R6, SRZ ;  /* 0x0000000000067805 */ /* 0x000fe4000001ff00 */
[----:B------:R-:W-:Y:S01]  /*0740*/  SEL R11, R11, RZ, P4 ;  /* 0x000000ff0b0b7207 */ /* 0x000fe20002000000 */
[----:B------:R-:W-:Y:S01]  /*0750*/  FADD R27, R27, R8 ;  /* 0x000000081b1b7221 */ /* 0x000fe20000000000 */
[----:B------:R-:W-:Y:S01]  /*0760*/  FADD R15, R15, R10 ;  /* 0x0000000a0f0f7221 */ /* 0x000fe20000000000 */
[----:B------:R-:W-:Y:S02]  /*0770*/  CS2R R8, SRZ ;  /* 0x0000000000087805 */ /* 0x000fe4000001ff00 */
[----:B------:R-:W-:Y:S01]  /*0780*/  FADD R14, R14, R11 ;  /* 0x0000000b0e0e7221 */ /* 0x000fe20000000000 */
[----:B------:R1:W2:Y:S01]  /*0790*/  @P1 LDG.E.128 R4, desc[UR4][R28.64] ;  /* 0x000000041c041981 */ /* 0x0002a2000c1e1d00 */
[----:B------:R-:W-:Y:S01]  /*07a0*/  CS2R R10, SRZ ;  /* 0x00000000000a7805 */ /* 0x000fe2000001ff00 */
[----:B-1----:R-:W-:-:S05]  /*07b0*/  IMAD.WIDE R28, R22, 0x4, R24 ;  /* 0x00000004161c7825 */ /* 0x002fca00078e0218 */
[----:B------:R-:W3:Y:S01]  /*07c0*/  @P0 LDG.E.128 R8, desc[UR4][R28.64+0x500] ;  /* 0x000500041c080981 */ /* 0x000ee2000c1e1d00 */
[----:B------:R-:W-:Y:S01]  /*07d0*/  FADD R26, R26, R19 ;  /* 0x000000131a1a7221 */ /* 0x000fe20000000000 */
[----:B--2---:R-:W-:Y:S02]  /*07e0*/  SEL R4, R4, RZ, P1 ;  /* 0x000000ff04047207 */ /* 0x004fe40000800000 */
[----:B------:R-:W-:-:S03]  /*07f0*/  SEL R5, R5, RZ, P1 ;  /* 0x000000ff05057207 */ /* 0x000fc60000800000 */
[----:B------:R-:W-:Y:S01]  /*0800*/  FADD R17, R17, R4 ;  /* 0x0000000411117221 */ /* 0x000fe20000000000 */
[----:B------:R-:W-:Y:S01]  /*0810*/  LOP3.LUT R4, R2, R21, RZ, 0xfc, !PT ;  /* 0x0000001502047212 */ /* 0x000fe200078efcff */
[----:B------:R-:W-:Y:S01]  /*0820*/  FADD R18, R18, R5 ;  /* 0x0000000512127221 */ /* 0x000fe20000000000 */
[----:B------:R-:W-:Y:S02]  /*0830*/  SEL R5, R6, RZ, P1 ;  /* 0x000000ff06057207 */ /* 0x000fe40000800000 */
[----:B------:R-:W-:Y:S02]  /*0840*/  ISETP.GT.AND P4, PT, R4, -0x1, PT ;  /* 0xffffffff0400780c */ /* 0x000fe40003f84270 */
[----:B---3--:R-:W-:Y:S02]  /*0850*/  SEL R8, R8, RZ, P0 ;  /* 0x000000ff08087207 */ /* 0x008fe40000000000 */
[----:B------:R-:W-:Y:S02]  /*0860*/  SEL R7, R7, RZ, P1 ;  /* 0x000000ff07077207 */ /* 0x000fe40000800000 */
[----:B------:R-:W-:Y:S01]  /*0870*/  SEL R4, R9, RZ, P0 ;  /* 0x000000ff09047207 */ /* 0x000fe20000000000 */
[----:B------:R-:W-:Y:S01]  /*0880*/  FADD R27, R27, R8 ;  /* 0x000000081b1b7221 */ /* 0x000fe20000000000 */
[----:B------:R-:W-:Y:S01]  /*0890*/  LOP3.LUT R8, R3, R0, RZ, 0xfc, !PT ;  /* 0x0000000003087212 */ /* 0x000fe200078efcff */
[----:B------:R-:W-:Y:S01]  /*08a0*/  FADD R26, R26, R5 ;  /* 0x000000051a1a7221 */ /* 0x000fe20000000000 */
[----:B------:R-:W-:Y:S01]  /*08b0*/  FADD R16, R16, R7 ;  /* 0x0000000710107221 */ /* 0x000fe20000000000 */
[----:B------:R-:W-:Y:S01]  /*08c0*/  FADD R13, R13, R4 ;  /* 0x000000040d0d7221 */ /* 0x000fe20000000000 */
[----:B------:R-:W-:-:S02]  /*08d0*/  ISETP.GT.AND P1, PT, R8, -0x1, PT ;  /* 0xffffffff0800780c */ /* 0x000fc40003f24270 */
[----:B------:R-:W-:Y:S02]  /*08e0*/  CS2R R4, SRZ ;  /* 0x0000000000047805 */ /* 0x000fe4000001ff00 */
[----:B------:R-:W-:Y:S02]  /*08f0*/  CS2R R6, SRZ ;  /* 0x0000000000067805 */ /* 0x000fe4000001ff00 */
[----:B------:R-:W-:Y:S02]  /*0900*/  SEL R10, R10, RZ, P0 ;  /* 0x000000ff0a0a7207 */ /* 0x000fe40000000000 */
[----:B------:R-:W-:Y:S02]  /*0910*/  SEL R11, R11, RZ, P0 ;  /* 0x000000ff0b0b7207 */ /* 0x000fe40000000000 */
[----:B------:R-:W-:Y:S01]  /*0920*/  CS2R R8, SRZ ;  /* 0x0000000000087805 */ /* 0x000fe2000001ff00 */
[----:B------:R-:W-:Y:S01]  /*0930*/  FADD R15, R15, R10 ;  /* 0x0000000a0f0f7221 */ /* 0x000fe20000000000 */
[----:B------:R-:W2:Y:S01]  /*0940*/  @P4 LDG.E.128 R4, desc[UR4][R28.64] ;  /* 0x000000041c044981 */ /* 0x000ea2000c1e1d00 */
[----:B------:R-:W-:Y:S01]  /*0950*/  FADD R14, R14, R11 ;  /* 0x0000000b0e0e7221 */ /* 0x000fe20000000000 */
[----:B------:R-:W-:-:S06]  /*0960*/  CS2R R10, SRZ ;  /* 0x00000000000a7805 */ /* 0x000fcc000001ff00 */
[----:B------:R-:W3:Y:S01]  /*0970*/  @P1 LDG.E.128 R8, desc[UR4][R28.64+0x800] ;  /* 0x000800041c081981 */ /* 0x000ee2000c1e1d00 */
[----:B------:R-:W-:Y:S02]  /*0980*/  ISETP.GT.AND P2, PT, R2, -0x1, !P2 ;  /* 0xffffffff0200780c */ /* 0x000fe40005744270 */
[----:B--2---:R-:W-:Y:S02]  /*0990*/  SEL R4, R4, RZ, P4 ;  /* 0x000000ff04047207 */ /* 0x004fe40002000000 */
[----:B------:R-:W-:Y:S02]  /*09a0*/  SEL R5, R5, RZ, P4 ;  /* 0x000000ff05057207 */ /* 0x000fe40002000000 */
[----:B------:R-:W-:Y:S01]  /*09b0*/  SEL R7, R7, RZ, P4 ;  /* 0x000000ff07077207 */ /* 0x000fe20002000000 */
[----:B------:R-:W-:Y:S02]  /*09c0*/  FADD R17, R17, R4 ;  /* 0x0000000411117221 */ /* 0x000fe40000000000 */
[----:B------:R-:W-:Y:S01]  /*09d0*/  FADD R18, R18, R5 ;  /* 0x0000000512127221 */ /* 0x000fe20000000000 */
[----:B------:R-:W-:-:S02]  /*09e0*/  SEL R5, R6, RZ, P4 ;  /* 0x000000ff06057207 */ /* 0x000fc40002000000 */
[----:B---3--:R-:W-:Y:S01]  /*09f0*/  SEL R4, R9, RZ, P1 ;  /* 0x000000ff09047207 */ /* 0x008fe20000800000 */
[----:B------:R-:W-:Y:S01]  /*0a00*/  FADD R16, R16, R7 ;  /* 0x0000000710107221 */ /* 0x000fe20000000000 */
[----:B------:R-:W-:Y:S01]  /*0a10*/  CS2R R6, SRZ ;  /* 0x0000000000067805 */ /* 0x000fe2000001ff00 */
[----:B------:R-:W-:Y:S02]  /*0a20*/  FADD R26, R26, R5 ;  /* 0x000000051a1a7221 */ /* 0x000fe40000000000 */
[----:B------:R-:W-:Y:S01]  /*0a30*/  FADD R19, R13, R4 ;  /* 0x000000040d137221 */ /* 0x000fe20000000000 */
[----:B------:R-:W-:-:S06]  /*0a40*/  CS2R R4, SRZ ;  /* 0x0000000000047805 */ /* 0x000fcc000001ff00 */
[----:B------:R-:W2:Y:S01]  /*0a50*/  @P2 LDG.E.128 R4, desc[UR4][R28.64+0x300] ;  /* 0x000300041c042981 */ /* 0x000ea2000c1e1d00 */
[----:B------:R-:W-:Y:S02]  /*0a60*/  ISETP.GT.AND P3, PT, R3, -0x1, !P3 ;  /* 0xffffffff0300780c */ /* 0x000fe40005f64270 */
[----:B------:R-:W-:Y:S02]  /*0a70*/  SEL R8, R8, RZ, P1 ;  /* 0x000000ff08087207 */ /* 0x000fe40000800000 */
[----:B------:R-:W-:Y:S02]  /*0a80*/  SEL R10, R10, RZ, P1 ;  /* 0x000000ff0a0a7207 */ /* 0x000fe40000800000 */
[----:B------:R-:W-:Y:S01]  /*0a90*/  SEL R11, R11, RZ, P1 ;  /* 0x000000ff0b0b7207 */ /* 0x000fe20000800000 */
[----:B------:R-:W-:Y:S01]  /*0aa0*/  FADD R27, R27, R8 ;  /* 0x000000081b1b7221 */ /* 0x000fe20000000000 */
[----:B------:R-:W-:Y:S01]  /*0ab0*/  CS2R R8, SRZ ;  /* 0x0000000000087805 */ /* 0x000fe2000001ff00 */
[----:B------:R-:W-:-:S02]  /*0ac0*/  FADD R15, R15, R10 ;  /* 0x0000000a0f0f7221 */ /* 0x000fc40000000000 */
[----:B------:R-:W-:Y:S01]  /*0ad0*/  FADD R14, R14, R11 ;  /* 0x0000000b0e0e7221 */ /* 0x000fe20000000000 */
[----:B------:R-:W-:Y:S02]  /*0ae0*/  CS2R R10, SRZ ;  /* 0x00000000000a7805 */ /* 0x000fe4000001ff00 */
[----:B--2---:R-:W-:Y:S02]  /*0af0*/  SEL R5, R5, RZ, P2 ;  /* 0x000000ff05057207 */ /* 0x004fe40001000000 */
[----:B------:R-:W-:-:S03]  /*0b00*/  SEL R4, R4, RZ, P2 ;  /* 0x000000ff04047207 */ /* 0x000fc60001000000 */
[----:B------:R-:W-:Y:S01]  /*0b10*/  FADD R18, R18, R5 ;  /* 0x0000000512127221 */ /* 0x000fe20000000000 */
[----:B------:R-:W-:Y:S02]  /*0b20*/  VIADD R5, R22, 0x2c0 ;  /* 0x000002c016057836 */ /* 0x000fe40000000000 */
[----:B------:R-:W-:Y:S02]  /*0b30*/  FADD R17, R17, R4 ;  /* 0x0000000411117221 */ /* 0x000fe40000000000 */
[----:B------:R-:W-:-:S05]  /*0b40*/  IMAD.WIDE R4, R5, 0x4, R24 ;  /* 0x0000000405047825 */ /* 0x000fca00078e0218 */
[----:B------:R1:W2:Y:S01]  /*0b50*/  @P3 LDG.E.128 R8, desc[UR4][R4.64] ;  /* 0x0000000404083981 */ /* 0x0002a2000c1e1d00 */
[----:B------:R-:W-:Y:S01]  /*0b60*/  VIADD R28, R2, 0x1 ;  /* 0x00000001021c7836 */ /* 0x000fe20000000000 */
[C---:B------:R-:W-:Y:S01]  /*0b70*/  ISETP.GT.AND P1, PT, R21.reuse, 0x3d, PT ;  /* 0x0000003d1500780c */ /* 0x040fe20003f24270 */
[C---:B------:R-:W-:Y:S01]  /*0b80*/  VIADD R13, R21.reuse, 0x2 ;  /* 0x00000002150d7836 */ /* 0x040fe20000000000 */
[----:B------:R-:W-:Y:S02]  /*0b90*/  ISETP.GE.AND P4, PT, R21, 0x3e, PT ;  /* 0x0000003e1500780c */ /* 0x000fe40003f86270 */
[C---:B------:R-:W-:Y:S02]  /*0ba0*/  LOP3.LUT R23, R28.reuse, R23, RZ, 0xfc, !PT ;  /* 0x000000171c177212 */ /* 0x040fe400078efcff */
[----:B------:R-:W-:Y:S02]  /*0bb0*/  ISETP.GE.U32.AND P0, PT, R28, 0x40, PT ;  /* 0x000000401c00780c */ /* 0x000fe40003f06070 */
[----:B------:R-:W-:-:S02]  /*0bc0*/  SEL R28, R13, RZ, !P4 ;  /* 0x000000ff0d1c7207 */ /* 0x000fc40006000000 */
[----:B------:R-:W-:Y:S01]  /*0bd0*/  ISETP.GE.U32.AND P4, PT, R23, 0x40, PT ;  /* 0x000000401700780c */ /* 0x000fe20003f86070 */
[----:B------:R-:W-:Y:S01]  /*0be0*/  VIADD R23, R3, 0x1 ;  /* 0x0000000103177836 */ /* 0x000fe20000000000 */
[----:B------:R-:W-:Y:S01]  /*0bf0*/  ISETP.GT.AND P5, PT, R21, RZ, !P0 ;  /* 0x000000ff1500720c */ /* 0x000fe200047a4270 */
[----:B------:R-:W-:Y:S01]  /*0c00*/  VIADD R13, R28, 0x40 ;  /* 0x000000401c0d7836 */ /* 0x000fe20000000000 */
[----:B-1----:R-:W-:Y:S02]  /*0c10*/  SEL R5, R6, RZ, P2 ;  /* 0x000000ff06057207 */ /* 0x002fe40001000000 */
[----:B------:R-:W-:Y:S01]  /*0c20*/  SEL R7, R7, RZ, P2 ;  /* 0x000000ff07077207 */ /* 0x000fe20001000000 */
[----:B------:R-:W-:Y:S01]  /*0c30*/  @!P1 IMAD.MOV R13, RZ, RZ, R28 ;  /* 0x000000ffff0d9224 */ /* 0x000fe200078e021c */
[----:B------:R-:W-:Y:S01]  /*0c40*/  ISETP.GE.U32.AND P1, PT, R23, 0x40, PT ;  /* 0x000000401700780c */ /* 0x000fe20003f26070 */
[----:B------:R-:W-:Y:S02]  /*0c50*/  FADD R26, R26, R5 ;  /* 0x000000051a1a7221 */ /* 0x000fe40000000000 */
[----:B------:R-:W-:Y:S01]  /*0c60*/  FADD R16, R16, R7 ;  /* 0x0000000710107221 */ /* 0x000fe20000000000 */
[----:B------:R-:W-:Y:S01]  /*0c70*/  CS2R R6, SRZ ;  /* 0x0000000000067805 */ /* 0x000fe2000001ff00 */
[----:B------:R-:W-:-:S04]  /*0c80*/  VIADD R29, R22, 0x3140 ;  /* 0x00003140161d7836 */ /* 0x000fc80000000000 */
[----:B------:R-:W-:Y:S01]  /*0c90*/  IMAD.WIDE R28, R29, 0x4, R24 ;  /* 0x000000041d1c7825 */ /* 0x000fe200078e0218 */
[----:B--2---:R-:W-:Y:S02]  /*0ca0*/  SEL R4, R9, RZ, P3 ;  /* 0x000000ff09047207 */ /* 0x004fe40001800000 */
[----:B------:R-:W-:Y:S01]  /*0cb0*/  SEL R8, R8, RZ, P3 ;  /* 0x000000ff08087207 */ /* 0x000fe20001800000 */
[----:B------:R-:W-:Y:S01]  /*0cc0*/  VIADD R9, R22, 0x2f40 ;  /* 0x00002f4016097836 */ /* 0x000fe20000000000 */
[----:B------:R-:W-:Y:S01]  /*0cd0*/  SEL R10, R10, RZ, P3 ;  /* 0x000000ff0a0a7207 */ /* 0x000fe20001800000 */
[----:B------:R-:W-:Y:S01]  /*0ce0*/  FADD R19, R19, R4 ;  /* 0x0000000413137221 */ /* 0x000fe20000000000 */
[----:B------:R-:W-:Y:S01]  /*0cf0*/  CS2R R4, SRZ ;  /* 0x0000000000047805 */ /* 0x000fe2000001ff00 */
[----:B------:R-:W-:Y:S01]  /*0d00*/  FADD R27, R27, R8 ;  /* 0x000000081b1b7221 */ /* 0x000fe20000000000 */
[----:B------:R-:W-:Y:S01]  /*0d10*/  SEL R11, R11, RZ, P3 ;  /* 0x000000ff0b0b7207 */ /* 0x000fe20001800000 */
[----:B------:R-:W-:Y:S01]  /*0d20*/  IMAD.WIDE R8, R9, 0x4, R24 ;  /* 0x0000000409087825 */ /* 0x000fe200078e0218 */
[----:B------:R-:W-:-:S03]  /*0d30*/  ISETP.GT.AND P3, PT, R0, RZ, !P1 ;  /* 0x000000ff0000720c */ /* 0x000fc60004f64270 */
[----:B------:R-:W-:Y:S01]  /*0d40*/  FADD R15, R15, R10 ;  /* 0x0000000a0f0f7221 */ /* 0x000fe20000000000 */
[----:B------:R-:W-:Y:S01]  /*0d50*/  FADD R14, R14, R11 ;  /* 0x0000000b0e0e7221 */ /* 0x000fe20000000000 */
[----:B------:R1:W2:Y:S01]  /*0d60*/  @P5 LDG.E.128 R4, desc[UR4][R8.64] ;  /* 0x0000000408045981 */ /* 0x0002a2000c1e1d00 */
[----:B------:R-:W-:Y:S02]  /*0d70*/  CS2R R10, SRZ ;  /* 0x00000000000a7805 */ /* 0x000fe4000001ff00 */
[----:B-1----:R-:W-:-:S06]  /*0d80*/  CS2R R8, SRZ ;  /* 0x0000000000087805 */ /* 0x002fcc000001ff00 */
[----:B------:R1:W3:Y:S01]  /*0d90*/  @P3 LDG.E.128 R8, desc[UR4][R28.64] ;  /* 0x000000041c083981 */ /* 0x0002e2000c1e1d00 */
[----:B------:R-:W-:Y:S02]  /*0da0*/  LOP3.LUT R12, R23, R12, RZ, 0xfc, !PT ;  /* 0x0000000c170c7212 */ /* 0x000fe400078efcff */
[----:B------:R-:W-:Y:S02]  /*0db0*/  ISETP.GT.AND P0, PT, R21, -0x1, !P0 ;  /* 0xffffffff1500780c */ /* 0x000fe40004704270 */
[----:B------:R-:W-:Y:S02]  /*0dc0*/  ISETP.GE.U32.AND P2, PT, R12, 0x40, PT ;  /* 0x000000400c00780c */ /* 0x000fe40003f46070 */
[----:B------:R-:W-:Y:S02]  /*0dd0*/  ISETP.GT.AND P1, PT, R0, -0x1, !P1 ;  /* 0xffffffff0000780c */ /* 0x000fe40004f24270 */
[----:B--2---:R-:W-:Y:S02]  /*0de0*/  SEL R23, R6, RZ, P5 ;  /* 0x000000ff06177207 */ /* 0x004fe40002800000 */
[----:B------:R-:W-:-:S02]  /*0df0*/  SEL R4, R4, RZ, P5 ;  /* 0x000000ff04047207 */ /* 0x000fc40002800000 */
[----:B------:R-:W-:Y:S02]  /*0e00*/  SEL R5, R5, RZ, P5 ;  /* 0x000000ff05057207 */ /* 0x000fe40002800000 */
[----:B------:R-:W-:Y:S01]  /*0e10*/  SEL R7, R7, RZ, P5 ;  /* 0x000000ff07077207 */ /* 0x000fe20002800000 */
[----:B------:R-:W-:Y:S01]  /*0e20*/  FADD R26, R26, R23 ;  /* 0x000000171a1a7221 */ /* 0x000fe20000000000 */
[----:B------:R-:W-:Y:S02]  /*0e30*/  VIADD R23, R22, 0x3000 ;  /* 0x0000300016177836 */ /* 0x000fe40000000000 */
[----:B------:R-:W-:Y:S01]  /*0e40*/  FADD R17, R17, R4 ;  /* 0x0000000411117221 */ /* 0x000fe20000000000 */
[----:B------:R-:W-:Y:S01]  /*0e50*/  FADD R18, R18, R5 ;  /* 0x0000000512127221 */ /* 0x000fe20000000000 */
[----:B------:R-:W-:Y:S01]  /*0e60*/  FADD R16, R16, R7 ;  /* 0x0000000710107221 */ /* 0x000fe20000000000 */
[----:B------:R-:W-:Y:S02]  /*0e70*/  CS2R R4, SRZ ;  /* 0x0000000000047805 */ /* 0x000fe4000001ff00 */
[----:B------:R-:W-:Y:S01]  /*0e80*/  CS2R R6, SRZ ;  /* 0x0000000000067805 */ /* 0x000fe2000001ff00 */
[----:B-1----:R-:W-:Y:S01]  /*0e90*/  IMAD.WIDE R28, R23, 0x4, R24 ;  /* 0x00000004171c7825 */ /* 0x002fe200078e0218 */
[----:B---3--:R-:W-:-:S02]  /*0ea0*/  SEL R12, R9, RZ, P3 ;  /* 0x000000ff090c7207 */ /* 0x008fc40001800000 */
[----:B------:R-:W-:Y:S02]  /*0eb0*/  SEL R8, R8, RZ, P3 ;  /* 0x000000ff08087207 */ /* 0x000fe40001800000 */
[----:B------:R-:W-:Y:S02]  /*0ec0*/  SEL R10, R10, RZ, P3 ;  /* 0x000000ff0a0a7207 */ /* 0x000fe40001800000 */
[----:B------:R-:W-:Y:S01]  /*0ed0*/  SEL R11, R11, RZ, P3 ;  /* 0x000000ff0b0b7207 */ /* 0x000fe20001800000 */
[----:B------:R-:W-:Y:S02]  /*0ee0*/  VIADD R23, R22, 0x3200 ;  /* 0x0000320016177836 */ /* 0x000fe40000000000 */
[----:B------:R-:W-:Y:S01]  /*0ef0*/  FADD R12, R19, R12 ;  /* 0x0000000c130c7221 */ /* 0x000fe20000000000 */
[----:B------:R-:W-:Y:S01]  /*0f00*/  FADD R27, R27, R8 ;  /* 0x000000081b1b7221 */ /* 0x000fe20000000000 */
[----:B------:R-:W-:Y:S01]  /*0f10*/  FADD R15, R15, R10 ;  /* 0x0000000a0f0f7221 */ /* 0x000fe20000000000 */
[----:B------:R-:W-:Y:S01]  /*0f20*/  FADD R19, R14, R11 ;  /* 0x0000000b0e137221 */ /* 0x000fe20000000000 */
[----:B------:R1:W2:Y:S01]  /*0f30*/  @P0 LDG.E.128 R4, desc[UR4][R28.64] ;  /* 0x000000041c040981 */ /* 0x0002a2000c1e1d00 */
[----:B------:R-:W-:-:S02]  /*0f40*/  CS2R R8, SRZ ;  /* 0x0000000000087805 */ /* 0x000fc4000001ff00 */
[----:B------:R-:W-:Y:S01]  /*0f50*/  CS2R R10, SRZ ;  /* 0x00000000000a7805 */ /* 0x000fe2000001ff00 */
[----:B-1----:R-:W-:-:S05]  /*0f60*/  IMAD.WIDE R28, R23, 0x4, R24 ;  /* 0x00000004171c7825 */ /* 0x002fca00078e0218 */
[----:B------:R-:W3:Y:S01]  /*0f70*/  @P1 LDG.E.128 R8, desc[UR4][R28.64] ;  /* 0x000000041c081981 */ /* 0x000ee2000c1e1d00 */
[----:B------:R-:W-:Y:S02]  /*0f80*/  ISETP.GE.AND P3, PT, R0, 0x3e, PT ;  /* 0x0000003e0000780c */ /* 0x000fe40003f66270 */
[----:B------:R-:W-:-:S04]  /*0f90*/  LEA.HI R20, R20, R20, RZ, 0x6 ;  /* 0x0000001414147211 */ /* 0x000fc800078f30ff */
[----:B------:R-:W-:Y:S02]  /*0fa0*/  LOP3.LUT R20, R20, 0xffffffc0, RZ, 0xc0, !PT ;  /* 0xffffffc014147812 */ /* 0x000fe400078ec0ff */
[----:B--2---:R-:W-:Y:S02]  /*0fb0*/  SEL R4, R4, RZ, P0 ;  /* 0x000000ff04047207 */ /* 0x004fe40000000000 */
[----:B------:R-:W-:Y:S02]  /*0fc0*/  SEL R5, R5, RZ, P0 ;  /* 0x000000ff05057207 */ /* 0x000fe40000000000 */
[----:B------:R-:W-:Y:S02]  /*0fd0*/  SEL R23, R6, RZ, P0 ;  /* 0x000000ff06177207 */ /* 0x000fe40000000000 */
[----:B------:R-:W-:Y:S02]  /*0fe0*/  SEL R7, R7, RZ, P0 ;  /* 0x000000ff07077207 */ /* 0x000fe40000000000 */
[----:B------:R-:W-:-:S02]  /*0ff0*/  ISETP.GT.AND P0, PT, R0, 0x3d, PT ;  /* 0x0000003d0000780c */ /* 0x000fc40003f04270 */
[----:B---3--:R-:W-:-:S05]  /*1000*/  SEL R8, R8, RZ, P1 ;  /* 0x000000ff08087207 */ /* 0x008fca0000800000 */
[----:B------:R-:W-:Y:S01]  /*1010*/  FADD R27, R27, R8 ;  /* 0x000000081b1b7221 */ /* 0x000fe20000000000 */
[----:B------:R-:W-:Y:S01]  /*1020*/  VIADD R8, R0, 0x2 ;  /* 0x0000000200087836 */ /* 0x000fe20000000000 */
[----:B------:R-:W-:-:S04]  /*1030*/  SEL R9, R9, RZ, P1 ;  /* 0x000000ff09097207 */ /* 0x000fc80000800000 */
[----:B------:R-:W-:Y:S01]  /*1040*/  SEL R14, R8, RZ, !P3 ;  /* 0x000000ff080e7207 */ /* 0x000fe20005800000 */
[----:B------:R-:W-:-:S04]  /*1050*/  FADD R9, R12, R9 ;  /* 0x000000090c097221 */ /* 0x000fc80000000000 */
[----:B------:R-:W-:Y:S02]  /*1060*/  VIADD R8, R14, 0x40 ;  /* 0x000000400e087836 */ /* 0x000fe40000000000 */
[----:B------:R-:W-:Y:S01]  /*1070*/  @!P0 IMAD.MOV R8, RZ, RZ, R14 ;  /* 0x000000ffff088224 */ /* 0x000fe200078e020e */
[C---:B------:R-:W-:Y:S01]  /*1080*/  ISETP.GT.AND P0, PT, R3.reuse, 0x3d, PT ;  /* 0x0000003d0300780c */ /* 0x040fe20003f04270 */
[C---:B------:R-:W-:Y:S01]  /*1090*/  VIADD R12, R3.reuse, 0x2 ;  /* 0x00000002030c7836 */ /* 0x040fe20000000000 */
[----:B------:R-:W-:Y:S01]  /*10a0*/  ISETP.GE.AND P3, PT, R3, 0x3e, PT ;  /* 0x0000003e0300780c */ /* 0x000fe20003f66270 */
[----:B------:R-:W-:Y:S01]  /*10b0*/  FADD R26, R26, R23 ;  /* 0x000000171a1a7221 */ /* 0x000fe20000000000 */
[----:B------:R-:W-:Y:S02]  /*10c0*/  VIADD R23, R22, 0x30c0 ;  /* 0x000030c016177836 */ /* 0x000fe40000000000 */
[----:B------:R-:W-:Y:S02]  /*10d0*/  SEL R12, R12, RZ, !P3 ;  /* 0x000000ff0c0c7207 */ /* 0x000fe40005800000 */
[----:B------:R-:W-:Y:S01]  /*10e0*/  IMAD.WIDE R28, R23, 0x4, R24 ;  /* 0x00000004171c7825 */ /* 0x000fe200078e0218 */
[----:B------:R-:W-:-:S03]  /*10f0*/  SEL R10, R10, RZ, P1 ;  /* 0x000000ff0a0a7207 */ /* 0x000fc60000800000 */
[----:B------:R-:W-:Y:S02]  /*1100*/  VIADD R23, R12, 0x40 ;  /* 0x000000400c177836 */ /* 0x000fe40000000000 */
[----:B------:R-:W-:Y:S02]  /*1110*/  @!P0 IMAD.MOV R23, RZ, RZ, R12 ;  /* 0x000000ffff178224 */ /* 0x000fe400078e020c */
[----:B------:R-:W-:-:S04]  /*1120*/  IMAD.HI R12, R22, 0x2aaaaaab, RZ ;  /* 0x2aaaaaab160c7827 */ /* 0x000fc800078e02ff */
[----:B------:R-:W-:Y:S01]  /*1130*/  FADD R10, R15, R10 ;  /* 0x0000000a0f0a7221 */ /* 0x000fe20000000000 */
[----:B------:R-:W-:-:S04]  /*1140*/  SHF.R.U32.HI R15, RZ, 0x1f, R12 ;  /* 0x0000001fff0f7819 */ /* 0x000fc8000001160c */
[----:B------:R-:W-:-:S05]  /*1150*/  LEA.HI.SX32 R15, R12, R15, 0x15 ;  /* 0x0000000f0c0f7211 */ /* 0x000fca00078faaff */
[----:B------:R-:W-:Y:S01]  /*1160*/  IMAD.IADD R15, R15, 0x1, -R20 ;  /* 0x000000010f0f7824 */ /* 0x000fe200078e0a14 */
[----:B------:R-:W-:-:S04]  /*1170*/  ISETP.GT.AND P3, PT, R2, 0x1, PT ;  /* 0x000000010200780c */ /* 0x000fc80003f64270 */
[C---:B------:R-:W-:Y:S01]  /*1180*/  ISETP.GT.AND P5, PT, R15.reuse, 0x3d, PT ;  /* 0x0000003d0f00780c */ /* 0x040fe20003fa4270 */
[C---:B------:R-:W-:Y:S01]  /*1190*/  VIADD R12, R15.reuse, 0x2 ;  /* 0x000000020f0c7836 */ /* 0x040fe20000000000 */
[----:B------:R-:W-:Y:S01]  /*11a0*/  ISETP.GE.AND P6, PT, R15, 0x3e, PT ;  /* 0x0000003e0f00780c */ /* 0x000fe20003fc6270 */
[----:B------:R-:W-:Y:S01]  /*11b0*/  VIADD R2, R2, 0xffffffff ;  /* 0xffffffff02027836 */ /* 0x000fe20000000000 */
[C---:B------:R-:W-:Y:S01]  /*11c0*/  ISETP.GT.AND P0, PT, R21.reuse, 0x1, PT ;  /* 0x000000011500780c */ /* 0x040fe20003f04270 */
[----:B------:R-:W-:Y:S02]  /*11d0*/  VIADD R21, R21, 0xffffffff ;  /* 0xffffffff15157836 */ /* 0x000fe40000000000 */
[----:B------:R-:W-:Y:S01]  /*11e0*/  FADD R17, R17, R4 ;  /* 0x0000000411117221 */ /* 0x000fe20000000000 */
[----:B------:R-:W-:Y:S01]  /*11f0*/  FADD R18, R18, R5 ;  /* 0x0000000512127221 */ /* 0x000fe20000000000 */
[----:B------:R-:W-:Y:S01]  /*1200*/  FADD R16, R16, R7 ;  /* 0x0000000710107221 */ /* 0x000fe20000000000 */
[----:B------:R-:W-:-:S02]  /*1210*/  CS2R R4, SRZ ;  /* 0x0000000000047805 */ /* 0x000fc4000001ff00 */
[----:B------:R-:W-:Y:S02]  /*1220*/  CS2R R6, SRZ ;  /* 0x0000000000067805 */ /* 0x000fe4000001ff00 */
[----:B------:R-:W-:Y:S02]  /*1230*/  SEL R12, R12, RZ, !P6 ;  /* 0x000000ff0c0c7207 */ /* 0x000fe40007000000 */
[----:B------:R-:W-:Y:S02]  /*1240*/  SEL R2, R2, RZ, P3 ;  /* 0x000000ff02027207 */ /* 0x000fe40001800000 */
[----:B------:R-:W-:Y:S01]  /*1250*/  SEL R21, R21, RZ, P0 ;  /* 0x000000ff15157207 */ /* 0x000fe20000000000 */
[----:B------:R-:W-:Y:S01]  /*1260*/  VIADD R14, R12, 0x40 ;  /* 0x000000400c0e7836 */ /* 0x000fe20000000000 */
[----:B------:R-:W2:Y:S01]  /*1270*/  @!P4 LDG.E.128 R4, desc[UR4][R28.64] ;  /* 0x000000041c04c981 */ /* 0x000ea2000c1e1d00 */
[----:B------:R-:W-:Y:S02]  /*1280*/  @!P5 IMAD.MOV R14, RZ, RZ, R12 ;  /* 0x000000ffff0ed224 */ /* 0x000fe400078e020c */
[----:B------:R-:W-:-:S02]  /*1290*/  IMAD R12, R21, R2, RZ ;  /* 0x00000002150c7224 */ /* 0x000fc400078e02ff */
[----:B------:R-:W-:Y:S02]  /*12a0*/  IMAD R15, R2, R13, RZ ;  /* 0x0000000d020f7224 */ /* 0x000fe400078e02ff */
[-C--:B------:R-:W-:Y:S02]  /*12b0*/  IMAD R2, R13, R14.reuse, R12 ;  /* 0x0000000e0d027224 */ /* 0x080fe400078e020c */
[----:B------:R-:W-:Y:S02]  /*12c0*/  VIADD R13, R22, 0x32c0 ;  /* 0x000032c0160d7836 */ /* 0x000fe40000000000 */
[----:B------:R-:W-:Y:S01]  /*12d0*/  IMAD R21, R21, R14, R15 ;  /* 0x0000000e15157224 */ /* 0x000fe200078e020f */
[----:B------:R-:W-:Y:S01]  /*12e0*/  CS2R R14, SRZ ;  /* 0x00000000000e7805 */ /* 0x000fe2000001ff00 */
[----:B------:R-:W-:Y:S01]  /*12f0*/  IMAD.WIDE R24, R13, 0x4, R24 ;  /* 0x000000040d187825 */ /* 0x000fe200078e0218 */
[----:B------:R-:W-:-:S06]  /*1300*/  CS2R R12, SRZ ;  /* 0x00000000000c7805 */ /* 0x000fcc000001ff00 */
[----:B------:R-:W3:Y:S01]  /*1310*/  @!P2 LDG.E.128 R12, desc[UR4][R24.64] ;  /* 0x00000004180ca981 */ /* 0x000ee2000c1e1d00 */
[C---:B------:R-:W-:Y:S01]  /*1320*/  ISETP.GT.AND P3, PT, R3.reuse, 0x1, PT ;  /* 0x000000010300780c */ /* 0x040fe20003f64270 */
[----:B------:R-:W-:Y:S01]  /*1330*/  VIADD R3, R3, 0xffffffff ;  /* 0xffffffff03037836 */ /* 0x000fe20000000000 */
[C---:B------:R-:W-:Y:S01]  /*1340*/  ISETP.GT.AND P0, PT, R0.reuse, 0x1, PT ;  /* 0x000000010000780c */ /* 0x040fe20003f04270 */
[----:B------:R-:W-:-:S03]  /*1350*/  VIADD R0, R0, 0xffffffff ;  /* 0xffffffff00007836 */ /* 0x000fc60000000000 */
[----:B------:R-:W-:Y:S02]  /*1360*/  SEL R3, R3, RZ, P3 ;  /* 0x000000ff03037207 */ /* 0x000fe40001800000 */
[----:B------:R-:W-:Y:S01]  /*1370*/  SEL R0, R0, RZ, P0 ;  /* 0x000000ff00007207 */ /* 0x000fe20000000000 */
[----:B------:R-:W-:-:S04]  /*1380*/  IMAD.IADD R21, R2, 0x1, -R21 ;  /* 0x0000000102157824 */ /* 0x000fc800078e0a15 */
[----:B------:R-:W-:Y:S02]  /*1390*/  IMAD R2, R0, R3, RZ ;  /* 0x0000000300027224 */ /* 0x000fe400078e02ff */
[----:B------:R-:W-:Y:S02]  /*13a0*/  IMAD R3, R3, R8, RZ ;  /* 0x0000000803037224 */ /* 0x000fe400078e02ff */
[-C--:B------:R-:W-:Y:S02]  /*13b0*/  IMAD R2, R8, R23.reuse, R2 ;  /* 0x0000001708027224 */ /* 0x080fe400078e0202 */
[----:B------:R-:W-:Y:S01]  /*13c0*/  IMAD R3, R0, R23, R3 ;  /* 0x0000001700037224 */ /* 0x000fe200078e0203 */
[----:B------:R-:W-:-:S03]  /*13d0*/  SEL R0, R11, RZ, P1 ;  /* 0x000000ff0b007207 */ /* 0x000fc60000800000 */
[----:B------:R-:W-:Y:S01]  /*13e0*/  IMAD.IADD R11, R2, 0x1, -R3 ;  /* 0x00000001020b7824 */ /* 0x000fe200078e0a03 */
[----:B------:R-:W-:Y:S01]  /*13f0*/  I2FP.F32.S32 R8, R21 ;  /* 0x0000001500087245 */ /* 0x000fe20000201400 */
[----:B------:R-:W-:Y:S01]  /*1400*/  FADD R19, R19, R0 ;  /* 0x0000000013137221 */ /* 0x000fe20000000000 */
[----:B------:R-:W1:Y:S02]  /*1410*/  LDC.64 R2, c[0x0][0x218] ;  /* 0x00008600ff027b82 */ /* 0x000e640000000a00 */
[----:B------:R-:W-:Y:S02]  /*1420*/  I2FP.F32.S32 R0, R11 ;  /* 0x0000000b00007245 */ /* 0x000fe40000201400 */
[----:B------:R-:W-:Y:S02]  /*1430*/  FSETP.GT.AND P0, PT, |R8|, 8.50705917302346158658e+37, PT ;  /* 0x7e8000000800780b */ /* 0x000fe40003f04200 */
[----:B------:R-:W-:Y:S02]  /*1440*/  FSETP.GT.AND P1, PT, |R0|, 8.50705917302346158658e+37, PT ;  /* 0x7e8000000000780b */ /* 0x000fe40003f24200 */
[----:B------:R-:W-:-:S09]  /*1450*/  FSETP.GEU.AND P3, PT, |R8|, 1.175494350822287508e-38, PT ;  /* 0x008000000800780b */ /* 0x000fd20003f6e200 */
[----:B------:R-:W-:-:S04]  /*1460*/  @P0 FMUL R8, R8, 0.25 ;  /* 0x3e80000008080820 */ /* 0x000fc80000400000 */
[----:B------:R-:W-:-:S06]  /*1470*/  @!P3 FMUL R8, R8, 16777216 ;  /* 0x4b8000000808b820 */ /* 0x000fcc0000400000 */
[----:B------:R-:W4:Y:S01]  /*1480*/  MUFU.RCP R8, R8 ;  /* 0x0000000800087308 */ /* 0x000f220000001000 */
[----:B-1----:R-:W-:Y:S01]  /*1490*/  IMAD.WIDE R2, R22, 0x4, R2 ;  /* 0x0000000416027825 */ /* 0x002fe200078e0202 */
[----:B--2---:R-:W-:Y:S02]  /*14a0*/  SEL R4, R4, RZ, !P4 ;  /* 0x000000ff04047207 */ /* 0x004fe40006000000 */
[----:B------:R-:W-:Y:S02]  /*14b0*/  SEL R5, R5, RZ, !P4 ;  /* 0x000000ff05057207 */ /* 0x000fe40006000000 */
[----:B------:R-:W-:Y:S02]  /*14c0*/  SEL R11, R6, RZ, !P4 ;  /* 0x000000ff060b7207 */ /* 0x000fe40006000000 */
[----:B------:R-:W-:Y:S02]  /*14d0*/  SEL R7, R7, RZ, !P4 ;  /* 0x000000ff07077207 */ /* 0x000fe40006000000 */
[C---:B------:R-:W-:Y:S01]  /*14e0*/  FSETP.GEU.AND P4, PT, |R0|.reuse, 1.175494350822287508e-38, PT ;  /* 0x008000000000780b */ /* 0x040fe20003f8e200 */
[----:B------:R-:W-:Y:S01]  /*14f0*/  @P1 FMUL R0, R0, 0.25 ;  /* 0x3e80000000001820 */ /* 0x000fe20000400000 */
[----:B------:R-:W-:Y:S01]  /*1500*/  FADD R6, R26, R11 ;  /* 0x0000000b1a067221 */ /* 0x000fe20000000000 */
[----:B------:R-:W-:Y:S01]  /*1510*/  FADD R7, R16, R7 ;  /* 0x0000000710077221 */ /* 0x000fe20000000000 */
[----:B------:R-:W-:Y:S01]  /*1520*/  FADD R4, R17, R4 ;  /* 0x0000000411047221 */ /* 0x000fe20000000000 */
[----:B------:R-:W-:-:S08]  /*1530*/  FADD R5, R18, R5 ;  /* 0x0000000512057221 */ /* 0x000fd00000000000 */
[----:B------:R-:W-:Y:S01]  /*1540*/  @!P4 FMUL R0, R0, 16777216 ;  /* 0x4b8000000000c820 */ /* 0x000fe20000400000 */
[----:B---3--:R-:W-:Y:S02]  /*1550*/  SEL R11, R14, RZ, !P2 ;  /* 0x000000ff0e0b7207 */ /* 0x008fe40005000000 */
[----:B------:R-:W-:Y:S02]  /*1560*/  SEL R12, R12, RZ, !P2 ;  /* 0x000000ff0c0c7207 */ /* 0x000fe40005000000 */
[----:B------:R-:W-:Y:S02]  /*1570*/  SEL R16, R13, RZ, !P2 ;  /* 0x000000ff0d107207 */ /* 0x000fe40005000000 */
[----:B------:R-:W-:Y:S01]  /*1580*/  SEL R14, R15, RZ, !P2 ;  /* 0x000000ff0f0e7207 */ /* 0x000fe20005000000 */
[----:B------:R-:W1:Y:S01]  /*1590*/  MUFU.RCP R0, R0 ;  /* 0x0000000000007308 */ /* 0x000e620000001000 */
[----:B------:R-:W-:Y:S01]  /*15a0*/  FADD R10, R10, R11 ;  /* 0x0000000b0a0a7221 */ /* 0x000fe20000000000 */
[----:B------:R-:W-:Y:S01]  /*15b0*/  FADD R12, R27, R12 ;  /* 0x0000000c1b0c7221 */ /* 0x000fe20000000000 */
[----:B------:R-:W-:Y:S01]  /*15c0*/  FADD R9, R9, R16 ;  /* 0x0000001009097221 */ /* 0x000fe20000000000 */
[----:B------:R-:W-:Y:S01]  /*15d0*/  FADD R11, R19, R14 ;  /* 0x0000000e130b7221 */ /* 0x000fe20000000000 */
[----:B------:R-:W-:Y:S01]  /*15e0*/  @P0 FMUL R4, R4, 0.25 ;  /* 0x3e80000004040820 */ /* 0x000fe20000400000 */
[----:B------:R-:W-:Y:S01]  /*15f0*/  @P0 FMUL R5, R5, 0.25 ;  /* 0x3e80000005050820 */ /* 0x000fe20000400000 */
[----:B------:R-:W-:Y:S01]  /*1600*/  @P0 FMUL R6, R6, 0.25 ;  /* 0x3e80000006060820 */ /* 0x000fe20000400000 */
[----:B------:R-:W-:Y:S01]  /*1610*/  @P0 FMUL R7, R7, 0.25 ;  /* 0x3e80000007070820 */ /* 0x000fe20000400000 */
[----:B------:R-:W-:Y:S01]  /*1620*/  @P1 FMUL R12, R12, 0.25 ;  /* 0x3e8000000c0c1820 */ /* 0x000fe20000400000 */
[----:B------:R-:W-:Y:S01]  /*1630*/  @P1 FMUL R9, R9, 0.25 ;  /* 0x3e80000009091820 */ /* 0x000fe20000400000 */
[----:B------:R-:W-:Y:S01]  /*1640*/  @P1 FMUL R10, R10, 0.25 ;  /* 0x3e8000000a0a1820 */ /* 0x000fe20000400000 */
[----:B------:R-:W-:Y:S01]  /*1650*/  @P1 FMUL R11, R11, 0.25 ;  /* 0x3e8000000b0b1820 */ /* 0x000fe20000400000 */
[----:B------:R-:W-:Y:S01]  /*1660*/  @!P3 FMUL R4, R4, 16777216 ;  /* 0x4b8000000404b820 */ /* 0x000fe20000400000 */
[----:B------:R-:W-:Y:S01]  /*1670*/  @!P3 FMUL R5, R5, 16777216 ;  /* 0x4b8000000505b820 */ /* 0x000fe20000400000 */
[----:B------:R-:W-:Y:S01]  /*1680*/  @!P3 FMUL R6, R6, 16777216 ;  /* 0x4b8000000606b820 */ /* 0x000fe20000400000 */
[----:B------:R-:W-:Y:S01]  /*1690*/  @!P3 FMUL R7, R7, 16777216 ;  /* 0x4b8000000707b820 */ /* 0x000fe20000400000 */
[----:B------:R-:W-:Y:S01]  /*16a0*/  @!P4 FMUL R12, R12, 16777216 ;  /* 0x4b8000000c0cc820 */ /* 0x000fe20000400000 */
[----:B------:R-:W-:Y:S01]  /*16b0*/  @!P4 FMUL R9, R9, 16777216 ;  /* 0x4b8000000909c820 */ /* 0x000fe20000400000 */
[----:B------:R-:W-:Y:S01]  /*16c0*/  @!P4 FMUL R10, R10, 16777216 ;  /* 0x4b8000000a0ac820 */ /* 0x000fe20000400000 */
[----:B------:R-:W-:Y:S01]  /*16d0*/  @!P4 FMUL R11, R11, 16777216 ;  /* 0x4b8000000b0bc820 */ /* 0x000fe20000400000 */
[C---:B----4-:R-:W-:Y:S01]  /*16e0*/  FMUL R4, R8.reuse, R4 ;  /* 0x0000000408047220 */ /* 0x050fe20000400000 */
[C---:B------:R-:W-:Y:S01]  /*16f0*/  FMUL R5, R8.reuse, R5 ;  /* 0x0000000508057220 */ /* 0x040fe20000400000 */
[C---:B------:R-:W-:Y:S01]  /*1700*/  FMUL R6, R8.reuse, R6 ;  /* 0x0000000608067220 */ /* 0x040fe20000400000 */
[----:B------:R-:W-:Y:S01]  /*1710*/  FMUL R7, R8, R7 ;  /* 0x0000000708077220 */ /* 0x000fe20000400000 */
[C---:B-1----:R-:W-:Y:S01]  /*1720*/  FMUL R8, R0.reuse, R12 ;  /* 0x0000000c00087220 */ /* 0x042fe20000400000 */
[C---:B------:R-:W-:Y:S01]  /*1730*/  FMUL R9, R0.reuse, R9 ;  /* 0x0000000900097220 */ /* 0x040fe20000400000 */
[C---:B------:R-:W-:Y:S01]  /*1740*/  FMUL R10, R0.reuse, R10 ;  /* 0x0000000a000a7220 */ /* 0x040fe20000400000 */
[----:B------:R-:W-:Y:S01]  /*1750*/  FMUL R11, R0, R11 ;  /* 0x0000000b000b7220 */ /* 0x000fe20000400000 */
[----:B------:R-:W-:Y:S04]  /*1760*/  STG.E.128 desc[UR4][R2.64], R4 ;  /* 0x0000000402007986 */ /* 0x000fe8000c101d04 */
[----:B------:R-:W-:Y:S01]  /*1770*/  STG.E.128 desc[UR4][R2.64+0x800], R8 ;  /* 0x0008000802007986 */ /* 0x000fe2000c101d04 */
[----:B------:R-:W-:Y:S05]  /*1780*/  EXIT ;  /* 0x000000000000794d */ /* 0x000fea0003800000 */
.L_x_0:
[----:B------:R-:W-:-:S00]  /*1790*/  BRA `(.L_x_0) ;  /* 0xfffffffc00fc7947 */ /* 0x000fc0000383ffff */
[----:B------:R-:W-:-:S00]  /*17a0*/  NOP ;  /* 0x0000000000007918 */ /* 0x000fc00000000000 */
        /* <DEDUP_REMOVED lines=13> */
.L_x_1:


//--------------------- .nv.constant0.triton_poi_fused_avg_pool2d_9 --------------------------
	.section	.nv.constant0.triton_poi_fused_avg_pool2d_9,"a",@progbits
	.sectionflags	@""
	.align	4
.nv.constant0.triton_poi_fused_avg_pool2d_9:
	.zero		548
